	.headerflags	@"EF_CUDA_TEXMODE_UNIFIED EF_CUDA_64BIT_ADDRESS EF_CUDA_ACCELERATORS EF_CUDA_SM90 EF_CUDA_VIRTUAL_SM(EF_CUDA_SM90)"
	.elftype	@"ET_EXEC"


//--------------------- .nv.info                  --------------------------
	.section	.nv.info,"",@"SHT_CUDA_INFO"
	.align	4


	//----- nvinfo : EIATTR_REGCOUNT
	.align		4
        /*0000*/ 	.byte	0x04, 0x2f
        /*0002*/ 	.short	(.L_1 - .L_0)
	.align		4
.L_0:
        /*0004*/ 	.word	index@(triton_poi_fused_cat_18)
        /*0008*/ 	.word	0x00000024


	//----- nvinfo : EIATTR_MIN_STACK_SIZE
	.align		4
.L_1:
        /*000c*/ 	.byte	0x04, 0x12
        /*000e*/ 	.short	(.L_3 - .L_2)
	.align		4
.L_2:
        /*0010*/ 	.word	index@(triton_poi_fused_cat_18)
        /*0014*/ 	.word	0x00000000


	//----- nvinfo : EIATTR_FRAME_SIZE
	.align		4
.L_3:
        /*0018*/ 	.byte	0x04, 0x11
        /*001a*/ 	.short	(.L_5 - .L_4)
	.align		4
.L_4:
        /*001c*/ 	.word	index@(triton_poi_fused_cat_18)
        /*0020*/ 	.word	0x00000000


	//----- nvinfo : EIATTR_MIN_STACK_SIZE
	.align		4
.L_5:
        /*0024*/ 	.byte	0x04, 0x12
        /*0026*/ 	.short	(.L_7 - .L_6)
	.align		4
.L_6:
        /*0028*/ 	.word	index@(triton_poi_fused_cat_18)
        /*002c*/ 	.word	0x00000000
.L_7:


//--------------------- .nv.info.triton_poi_fused_cat_18 --------------------------
	.section	.nv.info.triton_poi_fused_cat_18,"",@"SHT_CUDA_INFO"
	.sectionflags	@""
	.align	4


	//----- nvinfo : EIATTR_CUDA_API_VERSION
	.align		4
        /*0000*/ 	.byte	0x04, 0x37
        /*0002*/ 	.short	(.L_9 - .L_8)
.L_8:
        /*0004*/ 	.word	0x0000007c


	//----- nvinfo : EIATTR_KPARAM_INFO
	.align		4
.L_9:
        /*0008*/ 	.byte	0x04, 0x17
        /*000a*/ 	.short	(.L_11 - .L_10)
.L_10:
        /*000c*/ 	.word	0x00000000
        /*0010*/ 	.short	0x0005
        /*0012*/ 	.short	0x0028
        /*0014*/ 	.byte	0x00, 0xf0, 0x11, 0x00


	//----- nvinfo : EIATTR_KPARAM_INFO
	.align		4
.L_11:
        /*0018*/ 	.byte	0x04, 0x17
        /*001a*/ 	.short	(.L_13 - .L_12)
.L_12:
        /*001c*/ 	.word	0x00000000
        /*0020*/ 	.short	0x0004
        /*0022*/ 	.short	0x0020
        /*0024*/ 	.byte	0x00, 0xf4, 0x21, 0x00


	//----- nvinfo : EIATTR_KPARAM_INFO
	.align		4
.L_13:
        /*0028*/ 	.byte	0x04, 0x17
        /*002a*/ 	.short	(.L_15 - .L_14)
.L_14:
        /*002c*/ 	.word	0x00000000
        /*0030*/ 	.short	0x0003
        /*0032*/ 	.short	0x0018
        /*0034*/ 	.byte	0x00, 0xf4, 0x21, 0x00


	//----- nvinfo : EIATTR_KPARAM_INFO
	.align		4
.L_15:
        /*0038*/ 	.byte	0x04, 0x17
        /*003a*/ 	.short	(.L_17 - .L_16)
.L_16:
        /*003c*/ 	.word	0x00000000
        /*0040*/ 	.short	0x0002
        /*0042*/ 	.short	0x0010
        /*0044*/ 	.byte	0x00, 0xf4, 0x21, 0x00


	//----- nvinfo : EIATTR_KPARAM_INFO
	.align		4
.L_17:
        /*0048*/ 	.byte	0x04, 0x17
        /*004a*/ 	.short	(.L_19 - .L_18)
.L_18:
        /*004c*/ 	.word	0x00000000
        /*0050*/ 	.short	0x0001
        /*0052*/ 	.short	0x0008
        /*0054*/ 	.byte	0x00, 0xf4, 0x21, 0x00


	//----- nvinfo : EIATTR_KPARAM_INFO
	.align		4
.L_19:
        /*0058*/ 	.byte	0x04, 0x17
        /*005a*/ 	.short	(.L_21 - .L_20)
.L_20:
        /*005c*/ 	.word	0x00000000
        /*0060*/ 	.short	0x0000
        /*0062*/ 	.short	0x0000
        /*0064*/ 	.byte	0x00, 0xf4, 0x21, 0x00


	//----- nvinfo : EIATTR_SPARSE_MMA_MASK
	.align		4
.L_21:
        /*0068*/ 	.byte	0x03, 0x50
        /*006a*/ 	.short	0x0000


	//----- nvinfo : EIATTR_MAXREG_COUNT
	.align		4
        /*006c*/ 	.byte	0x03, 0x1b
        /*006e*/ 	.short	0x00ff


	//----- nvinfo : EIATTR_EXIT_INSTR_OFFSETS
	.align		4
        /*0070*/ 	.byte	0x04, 0x1c
        /*0072*/ 	.short	(.L_23 - .L_22)


	//   ....[0]....
.L_22:
        /*0074*/ 	.word	0x00000a00


	//----- nvinfo : EIATTR_REQNTID
	.align		4
.L_23:
        /*0078*/ 	.byte	0x04, 0x10
        /*007a*/ 	.short	(.L_25 - .L_24)
.L_24:
        /*007c*/ 	.word	0x00000080
        /*0080*/ 	.word	0x00000001
        /*0084*/ 	.word	0x00000001


	//----- nvinfo : EIATTR_CBANK_PARAM_SIZE
	.align		4
.L_25:
        /*0088*/ 	.byte	0x03, 0x19
        /*008a*/ 	.short	0x002c


	//----- nvinfo : EIATTR_PARAM_CBANK
	.align		4
        /*008c*/ 	.byte	0x04, 0x0a
        /*008e*/ 	.short	(.L_27 - .L_26)
	.align		4
.L_26:
        /*0090*/ 	.word	index@(.nv.constant0.triton_poi_fused_cat_18)
        /*0094*/ 	.short	0x0210
        /*0096*/ 	.short	0x002c


	//----- nvinfo : EIATTR_SW_WAR
	.align		4
.L_27:
        /*0098*/ 	.byte	0x04, 0x36
        /*009a*/ 	.short	(.L_29 - .L_28)
.L_28:
        /*009c*/ 	.word	0x00000008
.L_29:


//--------------------- .nv.callgraph             --------------------------
	.section	.nv.callgraph,"",@"SHT_CUDA_CALLGRAPH"
	.align	4
	.sectionentsize	8
	.align		4
        /*0000*/ 	.word	0x00000000
	.align		4
        /*0004*/ 	.word	0xffffffff
	.align		4
        /*0008*/ 	.word	0x00000000
	.align		4
        /*000c*/ 	.word	0xfffffffe
	.align		4
        /*0010*/ 	.word	0x00000000
	.align		4
        /*0014*/ 	.word	0xfffffffd
	.align		4
        /*0018*/ 	.word	0x00000000
	.align		4
        /*001c*/ 	.word	0xfffffffc


//--------------------- .text.triton_poi_fused_cat_18 --------------------------
	.section	.text.triton_poi_fused_cat_18,"ax",@progbits
	.align	128
        .global         triton_poi_fused_cat_18
        .type           triton_poi_fused_cat_18,@function
        .size           triton_poi_fused_cat_18,(.L_x_1 - triton_poi_fused_cat_18)
        .other          triton_poi_fused_cat_18,@"STO_CUDA_ENTRY STV_DEFAULT"
triton_poi_fused_cat_18:
.text.triton_poi_fused_cat_18:
[----:B------:R-:W-:Y:S01]  /*0000*/  LDC R1, c[0x0][0x28] ;  /* 0x00000a00ff017b82 */ /* 0x000fe20000000800 */
[----:B------:R-:W1:Y:S07]  /*0010*/  S2R R0, SR_TID.X ;  /* 0x0000000000007919 */ /* 0x000e6e0000002100 */
[----:B------:R-:W2:Y:S01]  /*0020*/  LDC.64 R8, c[0x0][0x210] ;  /* 0x00008400ff087b82 */ /* 0x000ea20000000a00 */
[----:B------:R-:W-:Y:S02]  /*0030*/  CS2R R12, SRZ ;  /* 0x00000000000c7805 */ /* 0x000fe4000001ff00 */
[----:B------:R-:W-:Y:S01]  /*0040*/  CS2R R14, SRZ ;  /* 0x00000000000e7805 */ /* 0x000fe2000001ff00 */
[----:B------:R-:W3:Y:S01]  /*0050*/  S2R R3, SR_CTAID.X ;  /* 0x0000000000037919 */ /* 0x000ee20000002500 */
[----:B------:R-:W-:-:S03]  /*0060*/  ULDC.64 UR4, c[0x0][0x208] ;  /* 0x0000820000047ab9 */ /* 0x000fc60000000a00 */
[----:B------:R-:W4:Y:S01]  /*0070*/  LDC.64 R10, c[0x0][0x218] ;  /* 0x00008600ff0a7b82 */ /* 0x000f220000000a00 */
[----:B------:R-:W-:Y:S01]  /*0080*/  IMAD.MOV.U32 R20, RZ, RZ, RZ ;  /* 0x000000ffff147224 */ /* 0x000fe200078e00ff */
[----:B------:R-:W-:Y:S01]  /*0090*/  CS2R R26, SRZ ;  /* 0x00000000001a7805 */ /* 0x000fe2000001ff00 */
[----:B------:R-:W-:Y:S01]  /*00a0*/  IMAD.MOV.U32 R25, RZ, RZ, RZ ;  /* 0x000000ffff197224 */ /* 0x000fe200078e00ff */
[----:B------:R-:W-:Y:S01]  /*00b0*/  ULDC.64 UR6, c[0x0][0x220] ;  /* 0x0000880000067ab9 */ /* 0x000fe20000000a00 */
[----:B------:R-:W-:Y:S01]  /*00c0*/  ULDC.64 UR8, c[0x0][0x228] ;  /* 0x00008a0000087ab9 */ /* 0x000fe20000000a00 */
[----:B-1----:R-:W-:Y:S01]  /*00d0*/  IMAD.SHL.U32 R0, R0, 0x4, RZ ;  /* 0x0000000400007824 */ /* 0x002fe200078e00ff */
[----:B---3--:R-:W-:-:S04]  /*00e0*/  SHF.R.S32.HI R16, RZ, 0x15, R3 ;  /* 0x00000015ff107819 */ /* 0x008fc80000011403 */
[----:B------:R-:W-:Y:S02]  /*00f0*/  LOP3.LUT R0, R0, 0x1fc, RZ, 0xc0, !PT ;  /* 0x000001fc00007812 */ /* 0x000fe400078ec0ff */
[----:B------:R-:W-:-:S03]  /*0100*/  SGXT R16, R16, 0x1 ;  /* 0x000000011010781a */ /* 0x000fc60000000200 */
[----:B------:R-:W-:-:S04]  /*0110*/  IMAD R0, R3, 0x400, R0 ;  /* 0x0000040003007824 */ /* 0x000fc800078e0200 */
[----:B------:R-:W-:Y:S01]  /*0120*/  IMAD.HI R6, R0, 0x2aaaaaab, RZ ;  /* 0x2aaaaaab00067827 */ /* 0x000fe200078e02ff */
[----:B------:R-:W-:-:S04]  /*0130*/  LEA.HI R2, R16, R0, RZ, 0xa ;  /* 0x0000000010027211 */ /* 0x000fc800078f50ff */
[----:B------:R-:W-:Y:S02]  /*0140*/  SHF.R.S32.HI R22, RZ, 0xa, R2 ;  /* 0x0000000aff167819 */ /* 0x000fe40000011402 */
[----:B------:R-:W-:-:S03]  /*0150*/  SHF.R.U32.HI R7, RZ, 0x1f, R6 ;  /* 0x0000001fff077819 */ /* 0x000fc60000011606 */
[----:B------:R-:W-:-:S05]  /*0160*/  IMAD.HI R3, R22, 0x2aaaaaab, RZ ;  /* 0x2aaaaaab16037827 */ /* 0x000fca00078e02ff */
[----:B------:R-:W-:-:S04]  /*0170*/  SHF.R.U32.HI R4, RZ, 0x1f, R3 ;  /* 0x0000001fff047819 */ /* 0x000fc80000011603 */
[----:B------:R-:W-:Y:S02]  /*0180*/  LEA.HI R5, R3, R4, RZ, 0x1b ;  /* 0x0000000403057211 */ /* 0x000fe400078fd8ff */
[----:B------:R-:W-:Y:S02]  /*0190*/  LEA.HI.SX32 R3, R6, R7, 0x11 ;  /* 0x0000000706037211 */ /* 0x000fe400078f8aff */
[----:B------:R-:W-:Y:S01]  /*01a0*/  CS2R R6, SRZ ;  /* 0x0000000000067805 */ /* 0x000fe2000001ff00 */
[----:B------:R-:W-:Y:S02]  /*01b0*/  IMAD R22, R5, -0xc0, R22 ;  /* 0xffffff4005167824 */ /* 0x000fe400078e0216 */
[----:B------:R-:W-:-:S03]  /*01c0*/  IMAD R4, R3, -0x30000, R0 ;  /* 0xfffd000003047824 */ /* 0x000fc600078e0200 */
[C---:B------:R-:W-:Y:S01]  /*01d0*/  ISETP.GE.AND P1, PT, R22.reuse, 0x40, PT ;  /* 0x000000401600780c */ /* 0x040fe20003f26270 */
[----:B------:R-:W-:Y:S02]  /*01e0*/  IMAD R19, R3, 0x10000, R4 ;  /* 0x0001000003137824 */ /* 0x000fe400078e0204 */
[----:B----4-:R-:W-:-:S04]  /*01f0*/  IMAD.WIDE R4, R22, 0x4, R10 ;  /* 0x0000000416047825 */ /* 0x010fc800078e020a */
[----:B--2---:R-:W-:-:S06]  /*0200*/  IMAD.WIDE R18, R19, 0x4, R8 ;  /* 0x0000000413127825 */ /* 0x004fcc00078e0208 */
[----:B------:R1:W2:Y:S04]  /*0210*/  @!P1 LDG.E.128 R12, desc[UR4][R18.64] ;  /* 0x00000004120c9981 */ /* 0x0002a8000c1e1d00 */
[----:B------:R-:W3:Y:S04]  /*0220*/  @!P1 LDG.E.EL R7, desc[UR4][R4.64] ;  /* 0x0000000404079981 */ /* 0x000ee8000c2e1900 */
[----:B------:R-:W4:Y:S01]  /*0230*/  @!P1 LDG.E.EL R6, desc[UR4][R4.64] ;  /* 0x0000000404069981 */ /* 0x000f22000c2e1900 */
[----:B------:R-:W-:-:S03]  /*0240*/  VIADD R17, R0, 0x200 ;  /* 0x0000020000117836 */ /* 0x000fc60000000000 */
[----:B------:R-:W5:Y:S01]  /*0250*/  @!P1 LDG.E.EL R20, desc[UR4][R4.64] ;  /* 0x0000000404149981 */ /* 0x000f62000c2e1900 */
[----:B-1----:R-:W-:Y:S01]  /*0260*/  LOP3.LUT R19, R2, 0xfffffc00, RZ, 0xc0, !PT ;  /* 0xfffffc0002137812 */ /* 0x002fe200078ec0ff */
[----:B------:R-:W-:Y:S01]  /*0270*/  IMAD.HI R24, R17, 0x2aaaaaab, RZ ;  /* 0x2aaaaaab11187827 */ /* 0x000fe200078e02ff */
[----:B------:R-:W-:-:S03]  /*0280*/  LEA.HI R16, R16, R17, RZ, 0xa ;  /* 0x0000001110107211 */ /* 0x000fc600078f50ff */
[----:B------:R-:W-:Y:S01]  /*0290*/  IMAD.IADD R18, R0, 0x1, -R19 ;  /* 0x0000000100127824 */ /* 0x000fe200078e0a13 */
[----:B------:R-:W-:Y:S02]  /*02a0*/  SHF.R.S32.HI R28, RZ, 0xa, R16 ;  /* 0x0000000aff1c7819 */ /* 0x000fe40000011410 */
[----:B------:R-:W-:Y:S01]  /*02b0*/  LOP3.LUT R16, R16, 0xfffffc00, RZ, 0xc0, !PT ;  /* 0xfffffc0010107812 */ /* 0x000fe200078ec0ff */
[----:B------:R-:W-:Y:S01]  /*02c0*/  IMAD R3, R3, 0x10000, R18 ;  /* 0x0001000003037824 */ /* 0x000fe200078e0212 */
[----:B------:R-:W-:Y:S01]  /*02d0*/  SHF.R.U32.HI R23, RZ, 0x1f, R24 ;  /* 0x0000001fff177819 */ /* 0x000fe20000011618 */
[----:B------:R-:W-:-:S03]  /*02e0*/  IMAD.HI R21, R28, 0x2aaaaaab, RZ ;  /* 0x2aaaaaab1c157827 */ /* 0x000fc600078e02ff */
[----:B------:R-:W-:Y:S01]  /*02f0*/  LEA.HI.SX32 R24, R24, R23, 0x11 ;  /* 0x0000001718187211 */ /* 0x000fe200078f8aff */
[----:B------:R-:W-:Y:S01]  /*0300*/  IMAD.IADD R19, R17, 0x1, -R16 ;  /* 0x0000000111137824 */ /* 0x000fe200078e0a10 */
[----:B------:R-:W-:Y:S01]  /*0310*/  SHF.R.U32.HI R2, RZ, 0x1f, R21 ;  /* 0x0000001fff027819 */ /* 0x000fe20000011615 */
[----:B------:R-:W-:Y:S01]  /*0320*/  IMAD.SHL.U32 R16, R22, 0x400, RZ ;  /* 0x0000040016107824 */ /* 0x000fe200078e00ff */
[----:B------:R-:W-:Y:S01]  /*0330*/  SHF.R.S32.HI R23, RZ, 0x1f, R3 ;  /* 0x0000001fff177819 */ /* 0x000fe20000011403 */
[----:B------:R-:W-:Y:S01]  /*0340*/  IMAD R17, R24, -0x30000, R17 ;  /* 0xfffd000018117824 */ /* 0x000fe200078e0211 */
[----:B------:R-:W-:Y:S02]  /*0350*/  LEA.HI R21, R21, R2, RZ, 0x1b ;  /* 0x0000000215157211 */ /* 0x000fe400078fd8ff */
[----:B------:R-:W-:Y:S01]  /*0360*/  LOP3.LUT R2, R22, 0xffffffc0, RZ, 0xc0, !PT ;  /* 0xffffffc016027812 */ /* 0x000fe200078ec0ff */
[----:B------:R-:W-:Y:S01]  /*0370*/  IMAD R17, R24, 0x10000, R17 ;  /* 0x0001000018117824 */ /* 0x000fe200078e0211 */
[----:B------:R-:W-:Y:S01]  /*0380*/  IADD3 R3, P2, R16, R3, RZ ;  /* 0x0000000310037210 */ /* 0x000fe20007f5e0ff */
[----:B------:R-:W-:Y:S01]  /*0390*/  IMAD R28, R21, -0xc0, R28 ;  /* 0xffffff40151c7824 */ /* 0x000fe200078e021c */
[----:B------:R-:W-:Y:S01]  /*03a0*/  ISETP.NE.AND P6, PT, R2, 0x40, PT ;  /* 0x000000400200780c */ /* 0x000fe20003fc5270 */
[----:B------:R-:W-:Y:S01]  /*03b0*/  IMAD.MOV.U32 R21, RZ, RZ, RZ ;  /* 0x000000ffff157224 */ /* 0x000fe200078e00ff */
[----:B------:R-:W-:Y:S01]  /*03c0*/  LEA.HI.X.SX32 R16, R16, R23, 0x1, P2 ;  /* 0x0000001710107211 */ /* 0x000fe200010f0eff */
[----:B------:R-:W-:Y:S01]  /*03d0*/  IMAD.WIDE R8, R17, 0x4, R8 ;  /* 0x0000000411087825 */ /* 0x000fe200078e0208 */
[----:B------:R-:W-:-:S03]  /*03e0*/  ISETP.GE.AND P0, PT, R28, 0x40, PT ;  /* 0x000000401c00780c */ /* 0x000fc60003f06270 */
[----:B------:R-:W-:Y:S01]  /*03f0*/  IMAD.MOV.U32 R2, RZ, RZ, RZ ;  /* 0x000000ffff027224 */ /* 0x000fe200078e00ff */
[----:B------:R1:W5:Y:S01]  /*0400*/  @!P1 LDG.E.EL R21, desc[UR4][R4.64] ;  /* 0x0000000404159981 */ /* 0x000362000c2e1900 */
[----:B------:R-:W-:-:S04]  /*0410*/  IMAD.WIDE R10, R28, 0x4, R10 ;  /* 0x000000041c0a7825 */ /* 0x000fc800078e020a */
[----:B------:R-:W-:Y:S02]  /*0420*/  IMAD.SHL.U32 R23, R3, 0x4, RZ ;  /* 0x0000000403177824 */ /* 0x000fe400078e00ff */
[----:B------:R-:W-:Y:S02]  /*0430*/  IMAD R24, R24, 0x10000, R19 ;  /* 0x0001000018187824 */ /* 0x000fe400078e0213 */
[----:B------:R-:W5:Y:S04]  /*0440*/  @!P0 LDG.E.EL R27, desc[UR4][R10.64] ;  /* 0x000000040a1b8981 */ /* 0x000f68000c2e1900 */
[----:B------:R-:W5:Y:S04]  /*0450*/  @!P0 LDG.E.EL R26, desc[UR4][R10.64] ;  /* 0x000000040a1a8981 */ /* 0x000f68000c2e1900 */
[----:B------:R-:W5:Y:S04]  /*0460*/  @!P0 LDG.E.EL R25, desc[UR4][R10.64] ;  /* 0x000000040a198981 */ /* 0x000f68000c2e1900 */
[----:B------:R1:W5:Y:S02]  /*0470*/  @!P0 LDG.E.EL R2, desc[UR4][R10.64] ;  /* 0x000000040a028981 */ /* 0x000364000c2e1900 */
[----:B-1----:R-:W-:-:S02]  /*0480*/  CS2R R4, SRZ ;  /* 0x0000000000047805 */ /* 0x002fc4000001ff00 */
[----:B------:R-:W-:Y:S02]  /*0490*/  ISETP.GE.AND P3, PT, R22, 0x80, PT ;  /* 0x000000801600780c */ /* 0x000fe40003f66270 */
[----:B------:R-:W-:Y:S02]  /*04a0*/  IADD3 R10, P2, R23, UR6, RZ ;  /* 0x00000006170a7c10 */ /* 0x000fe4000ff5e0ff */
[----:B--2---:R-:W-:Y:S02]  /*04b0*/  SEL R12, R12, RZ, !P1 ;  /* 0x000000ff0c0c7207 */ /* 0x004fe40004800000 */
[----:B------:R-:W-:Y:S02]  /*04c0*/  SEL R17, R13, RZ, !P1 ;  /* 0x000000ff0d117207 */ /* 0x000fe40004800000 */
[----:B---3--:R-:W-:Y:S02]  /*04d0*/  SEL R7, R7, RZ, !P1 ;  /* 0x000000ff07077207 */ /* 0x008fe40004800000 */
[----:B------:R-:W-:-:S02]  /*04e0*/  SHF.L.U64.HI R13, R3, 0x2, R16 ;  /* 0x00000002030d7819 */ /* 0x000fc40000010210 */
[----:B----4-:R-:W-:Y:S01]  /*04f0*/  SEL R18, R6, RZ, !P1 ;  /* 0x000000ff06127207 */ /* 0x010fe20004800000 */
[----:B------:R-:W-:Y:S01]  /*0500*/  FADD R12, R12, R7 ;  /* 0x000000070c0c7221 */ /* 0x000fe20000000000 */
[----:B------:R-:W-:Y:S02]  /*0510*/  IADD3.X R11, R13, UR7, RZ, P2, !PT ;  /* 0x000000070d0b7c10 */ /* 0x000fe400097fe4ff */
[----:B------:R-:W-:Y:S02]  /*0520*/  CS2R R6, SRZ ;  /* 0x0000000000067805 */ /* 0x000fe4000001ff00 */
[----:B------:R-:W-:Y:S01]  /*0530*/  ISETP.GT.AND P2, PT, R22, 0x7f, PT ;  /* 0x0000007f1600780c */ /* 0x000fe20003f44270 */
[----:B------:R-:W-:Y:S01]  /*0540*/  FADD R3, R17, R18 ;  /* 0x0000001211037221 */ /* 0x000fe20000000000 */
[----:B------:R-:W-:Y:S02]  /*0550*/  CS2R R16, SRZ ;  /* 0x0000000000107805 */ /* 0x000fe4000001ff00 */
[----:B------:R-:W-:-:S02]  /*0560*/  CS2R R18, SRZ ;  /* 0x0000000000127805 */ /* 0x000fc4000001ff00 */
[----:B------:R-:W-:Y:S01]  /*0570*/  IADD3 R22, P4, R23, UR8, RZ ;  /* 0x0000000817167c10 */ /* 0x000fe2000ff9e0ff */
[----:B------:R1:W2:Y:S04]  /*0580*/  @!P0 LDG.E.128 R4, desc[UR4][R8.64] ;  /* 0x0000000408048981 */ /* 0x0002a8000c1e1d00 */
[----:B------:R3:W4:Y:S01]  /*0590*/  @!P6 LDG.E.128 R16, desc[UR4][R10.64+-0x40000] ;  /* 0xfc0000040a10e981 */ /* 0x000722000c1e1d00 */
[----:B------:R-:W-:Y:S02]  /*05a0*/  IADD3.X R23, R13, UR9, RZ, P4, !PT ;  /* 0x000000090d177c10 */ /* 0x000fe4000a7fe4ff */
[----:B-1----:R-:W-:Y:S02]  /*05b0*/  CS2R R8, SRZ ;  /* 0x0000000000087805 */ /* 0x002fe4000001ff00 */
[----:B---3--:R-:W-:-:S06]  /*05c0*/  CS2R R10, SRZ ;  /* 0x00000000000a7805 */ /* 0x008fcc000001ff00 */
[----:B------:R1:W3:Y:S01]  /*05d0*/  @P2 LDG.E.128 R8, desc[UR4][R22.64+-0x80000] ;  /* 0xf800000416082981 */ /* 0x0002e2000c1e1d00 */
[----:B------:R-:W-:Y:S02]  /*05e0*/  SEL R14, R14, RZ, !P1 ;  /* 0x000000ff0e0e7207 */ /* 0x000fe40004800000 */
[----:B-----5:R-:W-:Y:S01]  /*05f0*/  SEL R29, R20, RZ, !P1 ;  /* 0x000000ff141d7207 */ /* 0x020fe20004800000 */
[----:B------:R-:W-:-:S04]  /*0600*/  IMAD.SHL.U32 R13, R28, 0x400, RZ ;  /* 0x000004001c0d7824 */ /* 0x000fc800078e00ff */
[----:B------:R-:W-:Y:S01]  /*0610*/  FADD R20, R14, R29 ;  /* 0x0000001d0e147221 */ /* 0x000fe20000000000 */
[----:B------:R-:W-:Y:S02]  /*0620*/  SHF.R.S32.HI R14, RZ, 0x1f, R24 ;  /* 0x0000001fff0e7819 */ /* 0x000fe40000011418 */
[----:B------:R-:W-:Y:S02]  /*0630*/  IADD3 R24, P4, R13, R24, RZ ;  /* 0x000000180d187210 */ /* 0x000fe40007f9e0ff */
[----:B------:R-:W-:Y:S02]  /*0640*/  SEL R15, R15, RZ, !P1 ;  /* 0x000000ff0f0f7207 */ /* 0x000fe40004800000 */
[----:B------:R-:W-:Y:S02]  /*0650*/  LEA.HI.X.SX32 R13, R13, R14, 0x1, P4 ;  /* 0x0000000e0d0d7211 */ /* 0x000fe400020f0eff */
[----:B------:R-:W-:Y:S02]  /*0660*/  SEL R30, R21, RZ, !P1 ;  /* 0x000000ff151e7207 */ /* 0x000fe40004800000 */
[C---:B------:R-:W-:Y:S01]  /*0670*/  SHF.L.U64.HI R14, R24.reuse, 0x2, R13 ;  /* 0x00000002180e7819 */ /* 0x040fe2000001020d */
[----:B------:R-:W-:-:S02]  /*0680*/  IMAD.SHL.U32 R24, R24, 0x4, RZ ;  /* 0x0000000418187824 */ /* 0x000fc400078e00ff */
[----:B------:R-:W-:Y:S01]  /*0690*/  FADD R21, R15, R30 ;  /* 0x0000001e0f157221 */ /* 0x000fe20000000000 */
[C---:B------:R-:W-:Y:S02]  /*06a0*/  LOP3.LUT R15, R28.reuse, 0xffffffc0, RZ, 0xc0, !PT ;  /* 0xffffffc01c0f7812 */ /* 0x040fe400078ec0ff */
[----:B------:R-:W-:Y:S02]  /*06b0*/  IADD3 R32, P4, R24, UR6, RZ ;  /* 0x0000000618207c10 */ /* 0x000fe4000ff9e0ff */
[----:B------:R-:W-:Y:S02]  /*06c0*/  IADD3 R30, P5, R24, UR8, RZ ;  /* 0x00000008181e7c10 */ /* 0x000fe4000ffbe0ff */
[----:B------:R-:W-:Y:S02]  /*06d0*/  IADD3.X R33, R14, UR7, RZ, P4, !PT ;  /* 0x000000070e217c10 */ /* 0x000fe4000a7fe4ff */
[----:B------:R-:W-:Y:S02]  /*06e0*/  ISETP.GT.AND P4, PT, R28, 0x7f, PT ;  /* 0x0000007f1c00780c */ /* 0x000fe40003f84270 */
[----:B------:R-:W-:-:S02]  /*06f0*/  IADD3.X R31, R14, UR9, RZ, P5, !PT ;  /* 0x000000090e1f7c10 */ /* 0x000fc4000affe4ff */
[----:B----4-:R-:W-:Y:S02]  /*0700*/  SEL R13, R16, RZ, !P6 ;  /* 0x000000ff100d7207 */ /* 0x010fe40007000000 */
[----:B-1----:R-:W-:Y:S02]  /*0710*/  SEL R22, R17, RZ, !P6 ;  /* 0x000000ff11167207 */ /* 0x002fe40007000000 */
[----:B------:R-:W-:Y:S02]  /*0720*/  SEL R23, R18, RZ, !P6 ;  /* 0x000000ff12177207 */ /* 0x000fe40007000000 */
[----:B------:R-:W-:Y:S02]  /*0730*/  SEL R24, R19, RZ, !P6 ;  /* 0x000000ff13187207 */ /* 0x000fe40007000000 */
[----:B------:R-:W-:Y:S02]  /*0740*/  ISETP.NE.AND P6, PT, R15, 0x40, PT ;  /* 0x000000400f00780c */ /* 0x000fe40003fc5270 */
[----:B------:R-:W-:-:S02]  /*0750*/  CS2R R14, SRZ ;  /* 0x00000000000e7805 */ /* 0x000fc4000001ff00 */
[----:B------:R-:W-:Y:S02]  /*0760*/  CS2R R16, SRZ ;  /* 0x0000000000107805 */ /* 0x000fe4000001ff00 */
[----:B---3--:R-:W-:Y:S02]  /*0770*/  SEL R8, R8, RZ, P2 ;  /* 0x000000ff08087207 */ /* 0x008fe40001000000 */
[----:B------:R-:W-:Y:S02]  /*0780*/  @!P3 SEL R8, R12, R13, !P1 ;  /* 0x0000000d0c08b207 */ /* 0x000fe40004800000 */
[----:B------:R-:W-:Y:S02]  /*0790*/  CS2R R12, SRZ ;  /* 0x00000000000c7805 */ /* 0x000fe4000001ff00 */
[----:B------:R-:W-:-:S04]  /*07a0*/  CS2R R18, SRZ ;  /* 0x0000000000127805 */ /* 0x000fc8000001ff00 */
[----:B------:R-:W3:Y:S04]  /*07b0*/  @!P6 LDG.E.128 R12, desc[UR4][R32.64+-0x40000] ;  /* 0xfc000004200ce981 */ /* 0x000ee8000c1e1d00 */
[----:B------:R-:W4:Y:S01]  /*07c0*/  @P4 LDG.E.128 R16, desc[UR4][R30.64+-0x80000] ;  /* 0xf80000041e104981 */ /* 0x000f22000c1e1d00 */
[----:B--2---:R-:W-:Y:S02]  /*07d0*/  SEL R4, R4, RZ, !P0 ;  /* 0x000000ff04047207 */ /* 0x004fe40004000000 */
[----:B------:R-:W-:Y:S02]  /*07e0*/  SEL R5, R5, RZ, !P0 ;  /* 0x000000ff05057207 */ /* 0x000fe40004000000 */
[----:B------:R-:W-:Y:S02]  /*07f0*/  SEL R27, R27, RZ, !P0 ;  /* 0x000000ff1b1b7207 */ /* 0x000fe40004000000 */
[----:B------:R-:W-:-:S03]  /*0800*/  SEL R26, R26, RZ, !P0 ;  /* 0x000000ff1a1a7207 */ /* 0x000fc60004000000 */
[----:B------:R-:W-:Y:S02]  /*0810*/  FADD R4, R4, R27 ;  /* 0x0000001b04047221 */ /* 0x000fe40000000000 */
[----:B------:R-:W-:Y:S02]  /*0820*/  FADD R5, R5, R26 ;  /* 0x0000001a05057221 */ /* 0x000fe40000000000 */
[----:B------:R-:W1:Y:S01]  /*0830*/  LDC.64 R26, c[0x0][0x230] ;  /* 0x00008c00ff1a7b82 */ /* 0x000e620000000a00 */
[----:B------:R-:W-:Y:S02]  /*0840*/  ISETP.GE.AND P5, PT, R28, 0x80, PT ;  /* 0x000000801c00780c */ /* 0x000fe40003fa6270 */
[----:B------:R-:W-:Y:S02]  /*0850*/  SEL R6, R6, RZ, !P0 ;  /* 0x000000ff06067207 */ /* 0x000fe40004000000 */
[----:B------:R-:W-:Y:S02]  /*0860*/  SEL R25, R25, RZ, !P0 ;  /* 0x000000ff19197207 */ /* 0x000fe40004000000 */
[----:B------:R-:W-:-:S02]  /*0870*/  SEL R7, R7, RZ, !P0 ;  /* 0x000000ff07077207 */ /* 0x000fc40004000000 */
[----:B------:R-:W-:Y:S01]  /*0880*/  SEL R2, R2, RZ, !P0 ;  /* 0x000000ff02027207 */ /* 0x000fe20004000000 */
[----:B------:R-:W-:-:S04]  /*0890*/  FADD R6, R6, R25 ;  /* 0x0000001906067221 */ /* 0x000fc80000000000 */
[----:B------:R-:W-:Y:S01]  /*08a0*/  FADD R2, R7, R2 ;  /* 0x0000000207027221 */ /* 0x000fe20000000000 */
[----:B------:R-:W-:Y:S02]  /*08b0*/  SEL R9, R9, RZ, P2 ;  /* 0x000000ff09097207 */ /* 0x000fe40001000000 */
[----:B------:R-:W-:Y:S02]  /*08c0*/  SEL R10, R10, RZ, P2 ;  /* 0x000000ff0a0a7207 */ /* 0x000fe40001000000 */
[----:B------:R-:W-:Y:S01]  /*08d0*/  SEL R11, R11, RZ, P2 ;  /* 0x000000ff0b0b7207 */ /* 0x000fe20001000000 */
[----:B-1----:R-:W-:Y:S01]  /*08e0*/  IMAD.WIDE R26, R0, 0x4, R26 ;  /* 0x00000004001a7825 */ /* 0x002fe200078e021a */
[----:B------:R-:W-:Y:S02]  /*08f0*/  @!P3 SEL R9, R3, R22, !P1 ;  /* 0x000000160309b207 */ /* 0x000fe40004800000 */
[----:B------:R-:W-:Y:S02]  /*0900*/  @!P3 SEL R10, R20, R23, !P1 ;  /* 0x00000017140ab207 */ /* 0x000fe40004800000 */
[----:B------:R-:W-:-:S05]  /*0910*/  @!P3 SEL R11, R21, R24, !P1 ;  /* 0x00000018150bb207 */ /* 0x000fca0004800000 */
[----:B------:R-:W-:Y:S01]  /*0920*/  STG.E.128 desc[UR4][R26.64], R8 ;  /* 0x000000081a007986 */ /* 0x000fe2000c101d04 */
[----:B---3--:R-:W-:Y:S02]  /*0930*/  SEL R0, R13, RZ, !P6 ;  /* 0x000000ff0d007207 */ /* 0x008fe40007000000 */
[----:B------:R-:W-:Y:S02]  /*0940*/  SEL R7, R12, RZ, !P6 ;  /* 0x000000ff0c077207 */ /* 0x000fe40007000000 */
[----:B------:R-:W-:Y:S02]  /*0950*/  SEL R13, R14, RZ, !P6 ;  /* 0x000000ff0e0d7207 */ /* 0x000fe40007000000 */
[----:B------:R-:W-:Y:S02]  /*0960*/  SEL R15, R15, RZ, !P6 ;  /* 0x000000ff0f0f7207 */ /* 0x000fe40007000000 */
[----:B----4-:R-:W-:Y:S02]  /*0970*/  SEL R16, R16, RZ, P4 ;  /* 0x000000ff10107207 */ /* 0x010fe40002000000 */
[----:B------:R-:W-:-:S02]  /*0980*/  SEL R17, R17, RZ, P4 ;  /* 0x000000ff11117207 */ /* 0x000fc40002000000 */
[----:B------:R-:W-:Y:S02]  /*0990*/  SEL R18, R18, RZ, P4 ;  /* 0x000000ff12127207 */ /* 0x000fe40002000000 */
[----:B------:R-:W-:Y:S02]  /*09a0*/  SEL R19, R19, RZ, P4 ;  /* 0x000000ff13137207 */ /* 0x000fe40002000000 */
[----:B------:R-:W-:Y:S02]  /*09b0*/  @!P5 SEL R16, R4, R7, !P0 ;  /* 0x000000070410d207 */ /* 0x000fe40004000000 */
[----:B------:R-:W-:Y:S02]  /*09c0*/  @!P5 SEL R17, R5, R0, !P0 ;  /* 0x000000000511d207 */ /* 0x000fe40004000000 */
[----:B------:R-:W-:Y:S02]  /*09d0*/  @!P5 SEL R18, R6, R13, !P0 ;  /* 0x0000000d0612d207 */ /* 0x000fe40004000000 */
[----:B------:R-:W-:-:S05]  /*09e0*/  @!P5 SEL R19, R2, R15, !P0 ;  /* 0x0000000f0213d207 */ /* 0x000fca0004000000 */
[----:B------:R-:W-:Y:S01]  /*09f0*/  STG.E.128 desc[UR4][R26.64+0x800], R16 ;  /* 0x000800101a007986 */ /* 0x000fe2000c101d04 */
[----:B------:R-:W-:Y:S05]  /*0a00*/  EXIT ;  /* 0x000000000000794d */ /* 0x000fea0003800000 */
.L_x_0:
[----:B------:R-:W-:-:S00]  /*0a10*/  BRA `(.L_x_0) ;  /* 0xfffffffc00fc7947 */ /* 0x000fc0000383ffff */
[----:B------:R-:W-:-:S00]  /*0a20*/  NOP ;  /* 0x0000000000007918 */ /* 0x000fc00000000000 */
        /* <DEDUP_REMOVED lines=13> */
.L_x_1:


//--------------------- .nv.constant0.triton_poi_fused_cat_18 --------------------------
	.section	.nv.constant0.triton_poi_fused_cat_18,"a",@progbits
	.sectionflags	@""
	.align	4
.nv.constant0.triton_poi_fused_cat_18:
	.zero		572
